//
// Generated by NVIDIA NVVM Compiler
//
// Compiler Build ID: CL-36424714
// Cuda compilation tools, release 13.0, V13.0.88
// Based on NVVM 20.0.0
//

.version 9.0
.target sm_100
.address_size 64

	// .globl	_Z14softmax_kernelPfS_S_iii

.visible .entry _Z14softmax_kernelPfS_S_iii(
	.param .u64 .ptr .align 1 _Z14softmax_kernelPfS_S_iii_param_0,
	.param .u64 .ptr .align 1 _Z14softmax_kernelPfS_S_iii_param_1,
	.param .u64 .ptr .align 1 _Z14softmax_kernelPfS_S_iii_param_2,
	.param .u32 _Z14softmax_kernelPfS_S_iii_param_3,
	.param .u32 _Z14softmax_kernelPfS_S_iii_param_4,
	.param .u32 _Z14softmax_kernelPfS_S_iii_param_5
)
{
	.reg .pred 	%p<2>;
	.reg .b32 	%r<10>;
	.reg .b32 	%f<16>;
	.reg .b64 	%rd<12>;

	ld.param.u64 	%rd1, [_Z14softmax_kernelPfS_S_iii_param_0];
	ld.param.u64 	%rd2, [_Z14softmax_kernelPfS_S_iii_param_1];
	ld.param.u64 	%rd3, [_Z14softmax_kernelPfS_S_iii_param_2];
	ld.param.u32 	%r2, [_Z14softmax_kernelPfS_S_iii_param_4];
	ld.param.u32 	%r3, [_Z14softmax_kernelPfS_S_iii_param_5];
	mov.u32 	%r4, %ctaid.x;
	mov.u32 	%r5, %ntid.x;
	mov.u32 	%r6, %tid.x;
	mad.lo.s32 	%r1, %r4, %r5, %r6;
	setp.ge.s32 	%p1, %r1, %r3;
	@%p1 bra 	$L__BB0_2;
	cvta.to.global.u64 	%rd4, %rd2;
	cvta.to.global.u64 	%rd5, %rd3;
	cvta.to.global.u64 	%rd6, %rd1;
	div.s32 	%r7, %r1, %r2;
	mul.wide.s32 	%rd7, %r1, 4;
	add.s64 	%rd8, %rd4, %rd7;
	ld.global.f32 	%f1, [%rd8];
	fma.rn.f32 	%f2, %f1, 0f3BBB989D, 0f3F000000;
	cvt.sat.f32.f32 	%f3, %f2;
	mov.f32 	%f4, 0f4B400001;
	mov.f32 	%f5, 0f437C0000;
	fma.rm.f32 	%f6, %f3, %f5, %f4;
	add.f32 	%f7, %f6, 0fCB40007F;
	neg.f32 	%f8, %f7;
	fma.rn.f32 	%f9, %f1, 0f3FB8AA3B, %f8;
	fma.rn.f32 	%f10, %f1, 0f32A57060, %f9;
	mov.b32 	%r8, %f6;
	shl.b32 	%r9, %r8, 23;
	mov.b32 	%f11, %r9;
	ex2.approx.ftz.f32 	%f12, %f10;
	mul.f32 	%f13, %f12, %f11;
	mul.wide.s32 	%rd9, %r7, 4;
	add.s64 	%rd10, %rd5, %rd9;
	ld.global.f32 	%f14, [%rd10];
	div.rn.f32 	%f15, %f13, %f14;
	add.s64 	%rd11, %rd6, %rd7;
	st.global.f32 	[%rd11], %f15;
$L__BB0_2:
	ret;

}


// ===== COMPILED SASS (sm_100) =====

	.target	sm_100

	.elftype	@"ET_EXEC"


//--------------------- .note.nv.tkinfo           --------------------------
	.section	.note.nv.tkinfo,"",@"SHT_NOTE"
	.sectionflags	@"SHF_NOTE_NV_TKINFO"
	.tkinfo
        /*0018*/ 	.word	0x00000002
        /*0030*/ 	.string	""
        /*0030*/ 	.string	"ptxas"
        /*0030*/ 	.string	"Cuda compilation tools, release 13.0, V13.0.88"
        /*0030*/ 	.string	"Build cuda_13.0.r13.0/compiler.36424714_0"
        /*0030*/ 	.string	"-arch sm_100 -m 64 "



//--------------------- .note.nv.cuinfo           --------------------------
	.section	.note.nv.cuinfo,"",@"SHT_NOTE"
	.sectionflags	@"SHF_NOTE_NV_CUINFO"
        /*0018*/ 	.short	0x0002
        /*001a*/ 	.short	0x0064
        /*001c*/ 	.short	0x0082
	.zero		2


//--------------------- .nv.info                  --------------------------
	.section	.nv.info,"",@"SHT_CUDA_INFO"
	.align	4


	//----- nvinfo : EIATTR_REGCOUNT
	.align		4
        /*0000*/ 	.byte	0x04, 0x2f
        /*0002*/ 	.short	(.L_1 - .L_0)
	.align		4
.L_0:
        /*0004*/ 	.word	index@(_Z14softmax_kernelPfS_S_iii)
        /*0008*/ 	.word	0x0000000f


	//----- nvinfo : EIATTR_FRAME_SIZE
	.align		4
.L_1:
        /*000c*/ 	.byte	0x04, 0x11
        /*000e*/ 	.short	(.L_3 - .L_2)
	.align		4
.L_2:
        /*0010*/ 	.word	index@($__internal_0_$__cuda_sm3x_div_rn_noftz_f32_slowpath)
        /*0014*/ 	.word	0x00000000


	//----- nvinfo : EIATTR_FRAME_SIZE
	.align		4
.L_3:
        /*0018*/ 	.byte	0x04, 0x11
        /*001a*/ 	.short	(.L_5 - .L_4)
	.align		4
.L_4:
        /*001c*/ 	.word	index@(_Z14softmax_kernelPfS_S_iii)
        /*0020*/ 	.word	0x00000000


	//----- nvinfo : EIATTR_MIN_STACK_SIZE
	.align		4
.L_5:
        /*0024*/ 	.byte	0x04, 0x12
        /*0026*/ 	.short	(.L_7 - .L_6)
	.align		4
.L_6:
        /*0028*/ 	.word	index@(_Z14softmax_kernelPfS_S_iii)
        /*002c*/ 	.word	0x00000000
.L_7:


//--------------------- .nv.compat                --------------------------
	.section	.nv.compat,"",@"SHT_CUDA_COMPAT_INFO"
	.align	4
        /*0000*/ 	.byte	0x02, 0x09, 0x00, 0x00, 0x02, 0x02, 0x01, 0x00, 0x02, 0x05, 0x05, 0x00, 0x03, 0x07, 0x01, 0x01
        /*0010*/ 	.byte	0x02, 0x03, 0x00, 0x00, 0x02, 0x06, 0x01, 0x00, 0x04, 0x0b, 0x08, 0x00, 0x01, 0x00, 0x00, 0x00
        /*0020*/ 	.byte	0x00, 0x00, 0x00, 0x00


//--------------------- .nv.info._Z14softmax_kernelPfS_S_iii --------------------------
	.section	.nv.info._Z14softmax_kernelPfS_S_iii,"",@"SHT_CUDA_INFO"
	.sectionflags	@""
	.align	4


	//----- nvinfo : EIATTR_CUDA_API_VERSION
	.align		4
        /*0000*/ 	.byte	0x04, 0x37
        /*0002*/ 	.short	(.L_9 - .L_8)
.L_8:
        /*0004*/ 	.word	0x00000082


	//----- nvinfo : EIATTR_KPARAM_INFO
	.align		4
.L_9:
        /*0008*/ 	.byte	0x04, 0x17
        /*000a*/ 	.short	(.L_11 - .L_10)
.L_10:
        /*000c*/ 	.word	0x00000000
        /*0010*/ 	.short	0x0005
        /*0012*/ 	.short	0x0020
        /*0014*/ 	.byte	0x00, 0xf0, 0x11, 0x00


	//----- nvinfo : EIATTR_KPARAM_INFO
	.align		4
.L_11:
        /*0018*/ 	.byte	0x04, 0x17
        /*001a*/ 	.short	(.L_13 - .L_12)
.L_12:
        /*001c*/ 	.word	0x00000000
        /*0020*/ 	.short	0x0004
        /*0022*/ 	.short	0x001c
        /*0024*/ 	.byte	0x00, 0xf0, 0x11, 0x00


	//----- nvinfo : EIATTR_KPARAM_INFO
	.align		4
.L_13:
        /*0028*/ 	.byte	0x04, 0x17
        /*002a*/ 	.short	(.L_15 - .L_14)
.L_14:
        /*002c*/ 	.word	0x00000000
        /*0030*/ 	.short	0x0003
        /*0032*/ 	.short	0x0018
        /*0034*/ 	.byte	0x00, 0xf0, 0x11, 0x00


	//----- nvinfo : EIATTR_KPARAM_INFO
	.align		4
.L_15:
        /*0038*/ 	.byte	0x04, 0x17
        /*003a*/ 	.short	(.L_17 - .L_16)
.L_16:
        /*003c*/ 	.word	0x00000000
        /*0040*/ 	.short	0x0002
        /*0042*/ 	.short	0x0010
        /*0044*/ 	.byte	0x00, 0xf5, 0x21, 0x00


	//----- nvinfo : EIATTR_KPARAM_INFO
	.align		4
.L_17:
        /*0048*/ 	.byte	0x04, 0x17
        /*004a*/ 	.short	(.L_19 - .L_18)
.L_18:
        /*004c*/ 	.word	0x00000000
        /*0050*/ 	.short	0x0001
        /*0052*/ 	.short	0x0008
        /*0054*/ 	.byte	0x00, 0xf5, 0x21, 0x00


	//----- nvinfo : EIATTR_KPARAM_INFO
	.align		4
.L_19:
        /*0058*/ 	.byte	0x04, 0x17
        /*005a*/ 	.short	(.L_21 - .L_20)
.L_20:
        /*005c*/ 	.word	0x00000000
        /*0060*/ 	.short	0x0000
        /*0062*/ 	.short	0x0000
        /*0064*/ 	.byte	0x00, 0xf5, 0x21, 0x00


	//----- nvinfo : EIATTR_SPARSE_MMA_MASK
	.align		4
.L_21:
        /*0068*/ 	.byte	0x03, 0x50
        /*006a*/ 	.short	0x0000


	//----- nvinfo : EIATTR_MAXREG_COUNT
	.align		4
        /*006c*/ 	.byte	0x03, 0x1b
        /*006e*/ 	.short	0x00ff


	//----- nvinfo : EIATTR_MERCURY_ISA_VERSION
	.align		4
        /*0070*/ 	.byte	0x03, 0x5f
        /*0072*/ 	.short	0x0101


	//----- nvinfo : EIATTR_VRC_CTA_INIT_COUNT
	.align		4
        /*0074*/ 	.byte	0x02, 0x4a
	.zero		1
	.zero		1


	//----- nvinfo : EIATTR_EXIT_INSTR_OFFSETS
	.align		4
        /*0078*/ 	.byte	0x04, 0x1c
        /*007a*/ 	.short	(.L_23 - .L_22)


	//   ....[0]....
.L_22:
        /*007c*/ 	.word	0x00000070


	//   ....[1]....
        /*0080*/ 	.word	0x00000410


	//----- nvinfo : EIATTR_CRS_STACK_SIZE
	.align		4
.L_23:
        /*0084*/ 	.byte	0x04, 0x1e
        /*0086*/ 	.short	(.L_25 - .L_24)
.L_24:
        /*0088*/ 	.word	0x00000000


	//----- nvinfo : EIATTR_CBANK_PARAM_SIZE
	.align		4
.L_25:
        /*008c*/ 	.byte	0x03, 0x19
        /*008e*/ 	.short	0x0024


	//----- nvinfo : EIATTR_PARAM_CBANK
	.align		4
        /*0090*/ 	.byte	0x04, 0x0a
        /*0092*/ 	.short	(.L_27 - .L_26)
	.align		4
.L_26:
        /*0094*/ 	.word	index@(.nv.constant0._Z14softmax_kernelPfS_S_iii)
        /*0098*/ 	.short	0x0380
        /*009a*/ 	.short	0x0024


	//----- nvinfo : EIATTR_SW_WAR
	.align		4
.L_27:
        /*009c*/ 	.byte	0x04, 0x36
        /*009e*/ 	.short	(.L_29 - .L_28)
.L_28:
        /*00a0*/ 	.word	0x00000008
.L_29:


//--------------------- .nv.callgraph             --------------------------
	.section	.nv.callgraph,"",@"SHT_CUDA_CALLGRAPH"
	.align	4
	.sectionentsize	8
	.align		4
        /*0000*/ 	.word	0x00000000
	.align		4
        /*0004*/ 	.word	0xffffffff
	.align		4
        /*0008*/ 	.word	0x00000000
	.align		4
        /*000c*/ 	.word	0xfffffffe
	.align		4
        /*0010*/ 	.word	0x00000000
	.align		4
        /*0014*/ 	.word	0xfffffffd
	.align		4
        /*0018*/ 	.word	0x00000000
	.align		4
        /*001c*/ 	.word	0xfffffffc


//--------------------- .text._Z14softmax_kernelPfS_S_iii --------------------------
	.section	.text._Z14softmax_kernelPfS_S_iii,"ax",@progbits
	.align	128
        .global         _Z14softmax_kernelPfS_S_iii
        .type           _Z14softmax_kernelPfS_S_iii,@function
        .size           _Z14softmax_kernelPfS_S_iii,(.L_x_14 - _Z14softmax_kernelPfS_S_iii)
        .other          _Z14softmax_kernelPfS_S_iii,@"STO_CUDA_ENTRY STV_DEFAULT"
_Z14softmax_kernelPfS_S_iii:
.text._Z14softmax_kernelPfS_S_iii:
[----:B------:R-:W-:Y:S01]  /*0000*/  LDC R1, c[0x0][0x37c] ;  /* 0x0000df00ff017b82 */ /* 0x000fe20000000800 */
[----:B------:R-:W0:Y:S07]  /*0010*/  S2R R3, SR_TID.X ;  /* 0x0000000000037919 */ /* 0x000e2e0000002100 */
[----:B------:R-:W0:Y:S01]  /*0020*/  S2UR UR4, SR_CTAID.X ;  /* 0x00000000000479c3 */ /* 0x000e220000002500 */
[----:B------:R-:W1:Y:S07]  /*0030*/  LDCU UR5, c[0x0][0x3a0] ;  /* 0x00007400ff0577ac */ /* 0x000e6e0008000800 */
[----:B------:R-:W0:Y:S02]  /*0040*/  LDC R2, c[0x0][0x360] ;  /* 0x0000d800ff027b82 */ /* 0x000e240000000800 */
[----:B0-----:R-:W-:-:S05]  /*0050*/  IMAD R2, R2, UR4, R3 ;  /* 0x0000000402027c24 */ /* 0x001fca000f8e0203 */
[----:B-1----:R-:W-:-:S13]  /*0060*/  ISETP.GE.AND P0, PT, R2, UR5, PT ;  /* 0x0000000502007c0c */ /* 0x002fda000bf06270 */
[----:B------:R-:W-:Y:S05]  /*0070*/  @P0 EXIT ;  /* 0x000000000000094d */ /* 0x000fea0003800000 */
[----:B------:R-:W0:Y:S01]  /*0080*/  LDC R9, c[0x0][0x39c] ;  /* 0x0000e700ff097b82 */ /* 0x000e220000000800 */
[----:B------:R-:W1:Y:S01]  /*0090*/  LDCU.64 UR4, c[0x0][0x358] ;  /* 0x00006b00ff0477ac */ /* 0x000e620008000a00 */
[----:B0-----:R-:W-:-:S04]  /*00a0*/  IABS R7, R9 ;  /* 0x0000000900077213 */ /* 0x001fc80000000000 */
[----:B------:R-:W0:Y:S08]  /*00b0*/  I2F.RP R0, R7 ;  /* 0x0000000700007306 */ /* 0x000e300000209400 */
[----:B0-----:R-:W0:Y:S02]  /*00c0*/  MUFU.RCP R0, R0 ;  /* 0x0000000000007308 */ /* 0x001e240000001000 */
[----:B0-----:R-:W-:-:S06]  /*00d0*/  VIADD R4, R0, 0xffffffe ;  /* 0x0ffffffe00047836 */ /* 0x001fcc0000000000 */
[----:B------:R0:W2:Y:S02]  /*00e0*/  F2I.FTZ.U32.TRUNC.NTZ R5, R4 ;  /* 0x0000000400057305 */ /* 0x0000a4000021f000 */
[----:B0-----:R-:W-:Y:S02]  /*00f0*/  IMAD.MOV.U32 R4, RZ, RZ, RZ ;  /* 0x000000ffff047224 */ /* 0x001fe400078e00ff */
[----:B--2---:R-:W-:-:S04]  /*0100*/  IMAD.MOV R6, RZ, RZ, -R5 ;  /* 0x000000ffff067224 */ /* 0x004fc800078e0a05 */
[----:B------:R-:W-:Y:S01]  /*0110*/  IMAD R3, R6, R7, RZ ;  /* 0x0000000706037224 */ /* 0x000fe200078e02ff */
[----:B------:R-:W-:-:S03]  /*0120*/  IABS R6, R2 ;  /* 0x0000000200067213 */ /* 0x000fc60000000000 */
[----:B------:R-:W-:-:S06]  /*0130*/  IMAD.HI.U32 R5, R5, R3, R4 ;  /* 0x0000000305057227 */ /* 0x000fcc00078e0004 */
[----:B------:R-:W-:Y:S02]  /*0140*/  IMAD.HI.U32 R3, R5, R6, RZ ;  /* 0x0000000605037227 */ /* 0x000fe400078e00ff */
[----:B------:R-:W0:Y:S02]  /*0150*/  LDC.64 R4, c[0x0][0x388] ;  /* 0x0000e200ff047b82 */ /* 0x000e240000000a00 */
[----:B------:R-:W-:-:S04]  /*0160*/  IMAD.MOV R0, RZ, RZ, -R3 ;  /* 0x000000ffff007224 */ /* 0x000fc800078e0a03 */
[----:B------:R-:W-:-:S05]  /*0170*/  IMAD R0, R7, R0, R6 ;  /* 0x0000000007007224 */ /* 0x000fca00078e0206 */
[----:B------:R-:W-:-:S13]  /*0180*/  ISETP.GT.U32.AND P2, PT, R7, R0, PT ;  /* 0x000000000700720c */ /* 0x000fda0003f44070 */
[----:B------:R-:W-:Y:S02]  /*0190*/  @!P2 IMAD.IADD R0, R0, 0x1, -R7 ;  /* 0x000000010000a824 */ /* 0x000fe400078e0a07 */
[----:B0-----:R-:W-:-:S03]  /*01a0*/  IMAD.WIDE R4, R2, 0x4, R4 ;  /* 0x0000000402047825 */ /* 0x001fc600078e0204 */
[----:B------:R-:W-:Y:S01]  /*01b0*/  ISETP.GE.U32.AND P0, PT, R0, R7, PT ;  /* 0x000000070000720c */ /* 0x000fe20003f06070 */
[----:B------:R-:W-:Y:S01]  /*01c0*/  @!P2 VIADD R3, R3, 0x1 ;  /* 0x000000010303a836 */ /* 0x000fe20000000000 */
[----:B------:R-:W0:Y:S01]  /*01d0*/  LDC.64 R6, c[0x0][0x390] ;  /* 0x0000e400ff067b82 */ /* 0x000e220000000a00 */
[----:B------:R-:W-:Y:S01]  /*01e0*/  LOP3.LUT R0, R2, R9, RZ, 0x3c, !PT ;  /* 0x0000000902007212 */ /* 0x000fe200078e3cff */
[----:B-1----:R-:W2:Y:S01]  /*01f0*/  LDG.E R4, desc[UR4][R4.64] ;  /* 0x0000000404047981 */ /* 0x002ea2000c1e1900 */
[----:B------:R-:W-:Y:S02]  /*0200*/  ISETP.NE.AND P2, PT, R9, RZ, PT ;  /* 0x000000ff0900720c */ /* 0x000fe40003f45270 */
[----:B------:R-:W-:-:S06]  /*0210*/  ISETP.GE.AND P1, PT, R0, RZ, PT ;  /* 0x000000ff0000720c */ /* 0x000fcc0003f26270 */
[----:B------:R-:W-:-:S07]  /*0220*/  @P0 IADD3 R3, PT, PT, R3, 0x1, RZ ;  /* 0x0000000103030810 */ /* 0x000fce0007ffe0ff */
[----:B------:R-:W-:Y:S01]  /*0230*/  @!P1 IMAD.MOV R3, RZ, RZ, -R3 ;  /* 0x000000ffff039224 */ /* 0x000fe200078e0a03 */
[----:B------:R-:W-:-:S05]  /*0240*/  @!P2 LOP3.LUT R3, RZ, R9, RZ, 0x33, !PT ;  /* 0x00000009ff03a212 */ /* 0x000fca00078e33ff */
[----:B0-----:R-:W-:-:S05]  /*0250*/  IMAD.WIDE R6, R3, 0x4, R6 ;  /* 0x0000000403067825 */ /* 0x001fca00078e0206 */
[----:B------:R-:W3:Y:S01]  /*0260*/  LDG.E R11, desc[UR4][R6.64] ;  /* 0x00000004060b7981 */ /* 0x000ee2000c1e1900 */
[----:B------:R-:W-:Y:S02]  /*0270*/  IMAD.MOV.U32 R3, RZ, RZ, 0x3bbb989d ;  /* 0x3bbb989dff037424 */ /* 0x000fe400078e00ff */
[----:B------:R-:W-:Y:S01]  /*0280*/  IMAD.MOV.U32 R9, RZ, RZ, 0x437c0000 ;  /* 0x437c0000ff097424 */ /* 0x000fe200078e00ff */
[----:B------:R-:W-:Y:S01]  /*0290*/  BSSY.RECONVERGENT B0, `(.L_x_0) ;  /* 0x0000014000007945 */ /* 0x000fe20003800200 */
[----:B--2---:R-:W-:-:S04]  /*02a0*/  FFMA.SAT R0, R4, R3, 0.5 ;  /* 0x3f00000004007423 */ /* 0x004fc80000002003 */
[----:B------:R-:W-:-:S04]  /*02b0*/  FFMA.RM R0, R0, R9, 12582913 ;  /* 0x4b40000100007423 */ /* 0x000fc80000004009 */
[----:B------:R-:W-:-:S04]  /*02c0*/  FADD R3, R0, -12583039 ;  /* 0xcb40007f00037421 */ /* 0x000fc80000000000 */
[----:B------:R-:W-:-:S04]  /*02d0*/  FFMA R3, R4, 1.4426950216293334961, -R3 ;  /* 0x3fb8aa3b04037823 */ /* 0x000fc80000000803 */
[----:B------:R-:W-:-:S06]  /*02e0*/  FFMA R3, R4, 1.925963033500011079e-08, R3 ;  /* 0x32a5706004037823 */ /* 0x000fcc0000000003 */
[----:B------:R-:W0:Y:S08]  /*02f0*/  MUFU.EX2 R3, R3 ;  /* 0x0000000300037308 */ /* 0x000e300000000800 */
[----:B---3--:R-:W1:Y:S01]  /*0300*/  MUFU.RCP R5, R11 ;  /* 0x0000000b00057308 */ /* 0x008e620000001000 */
[----:B------:R-:W-:-:S04]  /*0310*/  IMAD.SHL.U32 R0, R0, 0x800000, RZ ;  /* 0x0080000000007824 */ /* 0x000fc800078e00ff */
[----:B0-----:R-:W-:-:S04]  /*0320*/  FMUL R0, R0, R3 ;  /* 0x0000000300007220 */ /* 0x001fc80000400000 */
[----:B------:R-:W0:Y:S01]  /*0330*/  FCHK P0, R0, R11 ;  /* 0x0000000b00007302 */ /* 0x000e220000000000 */
[----:B-1----:R-:W-:-:S04]  /*0340*/  FFMA R4, -R11, R5, 1 ;  /* 0x3f8000000b047423 */ /* 0x002fc80000000105 */
[----:B------:R-:W-:-:S04]  /*0350*/  FFMA R5, R5, R4, R5 ;  /* 0x0000000405057223 */ /* 0x000fc80000000005 */
[----:B------:R-:W-:-:S04]  /*0360*/  FFMA R4, R0, R5, RZ ;  /* 0x0000000500047223 */ /* 0x000fc800000000ff */
[----:B------:R-:W-:-:S04]  /*0370*/  FFMA R6, -R11, R4, R0 ;  /* 0x000000040b067223 */ /* 0x000fc80000000100 */
[----:B------:R-:W-:Y:S01]  /*0380*/  FFMA R7, R5, R6, R4 ;  /* 0x0000000605077223 */ /* 0x000fe20000000004 */
[----:B0-----:R-:W-:Y:S06]  /*0390*/  @!P0 BRA `(.L_x_1) ;  /* 0x00000000000c8947 */ /* 0x001fec0003800000 */
[----:B------:R-:W-:-:S07]  /*03a0*/  MOV R4, 0x3c0 ;  /* 0x000003c000047802 */ /* 0x000fce0000000f00 */
[----:B------:R-:W-:Y:S05]  /*03b0*/  CALL.REL.NOINC `($__internal_0_$__cuda_sm3x_div_rn_noftz_f32_slowpath) ;  /* 0x0000000000187944 */ /* 0x000fea0003c00000 */
[----:B------:R-:W-:-:S07]  /*03c0*/  IMAD.MOV.U32 R7, RZ, RZ, R0 ;  /* 0x000000ffff077224 */ /* 0x000fce00078e0000 */
.L_x_1:
[----:B------:R-:W-:Y:S05]  /*03d0*/  BSYNC.RECONVERGENT B0 ;  /* 0x0000000000007941 */ /* 0x000fea0003800200 */
.L_x_0:
[----:B------:R-:W0:Y:S02]  /*03e0*/  LDC.64 R4, c[0x0][0x380] ;  /* 0x0000e000ff047b82 */ /* 0x000e240000000a00 */
[----:B0-----:R-:W-:-:S05]  /*03f0*/  IMAD.WIDE R2, R2, 0x4, R4 ;  /* 0x0000000402027825 */ /* 0x001fca00078e0204 */
[----:B------:R-:W-:Y:S01]  /*0400*/  STG.E desc[UR4][R2.64], R7 ;  /* 0x0000000702007986 */ /* 0x000fe2000c101904 */
[----:B------:R-:W-:Y:S05]  /*0410*/  EXIT ;  /* 0x000000000000794d */ /* 0x000fea0003800000 */
        .weak           $__internal_0_$__cuda_sm3x_div_rn_noftz_f32_slowpath
        .type           $__internal_0_$__cuda_sm3x_div_rn_noftz_f32_slowpath,@function
        .size           $__internal_0_$__cuda_sm3x_div_rn_noftz_f32_slowpath,(.L_x_14 - $__internal_0_$__cuda_sm3x_div_rn_noftz_f32_slowpath)
$__internal_0_$__cuda_sm3x_div_rn_noftz_f32_slowpath:
[--C-:B------:R-:W-:Y:S01]  /*0420*/  SHF.R.U32.HI R5, RZ, 0x17, R11.reuse ;  /* 0x00000017ff057819 */ /* 0x100fe2000001160b */
[----:B------:R-:W-:Y:S01]  /*0430*/  BSSY.RECONVERGENT B1, `(.L_x_2) ;  /* 0x0000065000017945 */ /* 0x000fe20003800200 */
[--C-:B------:R-:W-:Y:S01]  /*0440*/  SHF.R.U32.HI R3, RZ, 0x17, R0.reuse ;  /* 0x00000017ff037819 */ /* 0x100fe20000011600 */
[----:B------:R-:W-:Y:S01]  /*0450*/  IMAD.MOV.U32 R6, RZ, RZ, R0 ;  /* 0x000000ffff067224 */ /* 0x000fe200078e0000 */
[----:B------:R-:W-:Y:S01]  /*0460*/  LOP3.LUT R12, R5, 0xff, RZ, 0xc0, !PT ;  /* 0x000000ff050c7812 */ /* 0x000fe200078ec0ff */
[----:B------:R-:W-:Y:S01]  /*0470*/  IMAD.MOV.U32 R7, RZ, RZ, R11 ;  /* 0x000000ffff077224 */ /* 0x000fe200078e000b */
[----:B------:R-:W-:Y:S02]  /*0480*/  LOP3.LUT R5, R3, 0xff, RZ, 0xc0, !PT ;  /* 0x000000ff03057812 */ /* 0x000fe400078ec0ff */
[----:B------:R-:W-:-:S03]  /*0490*/  IADD3 R10, PT, PT, R12, -0x1, RZ ;  /* 0xffffffff0c0a7810 */ /* 0x000fc60007ffe0ff */
[----:B------:R-:W-:Y:S01]  /*04a0*/  VIADD R9, R5, 0xffffffff ;  /* 0xffffffff05097836 */ /* 0x000fe20000000000 */
[----:B------:R-:W-:-:S04]  /*04b0*/  ISETP.GT.U32.AND P0, PT, R10, 0xfd, PT ;  /* 0x000000fd0a00780c */ /* 0x000fc80003f04070 */
[----:B------:R-:W-:-:S13]  /*04c0*/  ISETP.GT.U32.OR P0, PT, R9, 0xfd, P0 ;  /* 0x000000fd0900780c */ /* 0x000fda0000704470 */
[----:B------:R-:W-:Y:S01]  /*04d0*/  @!P0 IMAD.MOV.U32 R8, RZ, RZ, RZ ;  /* 0x000000ffff088224 */ /* 0x000fe200078e00ff */
[----:B------:R-:W-:Y:S06]  /*04e0*/  @!P0 BRA `(.L_x_3) ;  /* 0x0000000000608947 */ /* 0x000fec0003800000 */
[----:B------:R-:W-:Y:S02]  /*04f0*/  FSETP.GTU.FTZ.AND P0, PT, |R0|, +INF , PT ;  /* 0x7f8000000000780b */ /* 0x000fe40003f1c200 */
[----:B------:R-:W-:Y:S02]  /*0500*/  FSETP.GTU.FTZ.AND P1, PT, |R11|, +INF , PT ;  /* 0x7f8000000b00780b */ /* 0x000fe40003f3c200 */
[----:B------:R-:W-:Y:S02]  /*0510*/  MOV R3, R11 ;  /* 0x0000000b00037202 */ /* 0x000fe40000000f00 */
[----:B------:R-:W-:-:S13]  /*0520*/  PLOP3.LUT P0, PT, P0, P1, PT, 0xf8, 0x8f ;  /* 0x00000000008f781c */ /* 0x000fda0000703f70 */
[----:B------:R-:W-:Y:S05]  /*0530*/  @P0 BRA `(.L_x_4) ;  /* 0x00000004004c0947 */ /* 0x000fea0003800000 */
[----:B------:R-:W-:-:S13]  /*0540*/  LOP3.LUT P0, RZ, R7, 0x7fffffff, R6, 0xc8, !PT ;  /* 0x7fffffff07ff7812 */ /* 0x000fda000780c806 */
[----:B------:R-:W-:Y:S05]  /*0550*/  @!P0 BRA `(.L_x_5) ;  /* 0x00000004003c8947 */ /* 0x000fea0003800000 */
[C---:B------:R-:W-:Y:S02]  /*0560*/  FSETP.NEU.FTZ.AND P2, PT, |R0|.reuse, +INF , PT ;  /* 0x7f8000000000780b */ /* 0x040fe40003f5d200 */
[----:B------:R-:W-:Y:S02]  /*0570*/  FSETP.NEU.FTZ.AND P1, PT, |R3|, +INF , PT ;  /* 0x7f8000000300780b */ /* 0x000fe40003f3d200 */
[----:B------:R-:W-:-:S11]  /*0580*/  FSETP.NEU.FTZ.AND P0, PT, |R0|, +INF , PT ;  /* 0x7f8000000000780b */ /* 0x000fd60003f1d200 */
[----:B------:R-:W-:Y:S05]  /*0590*/  @!P1 BRA !P2, `(.L_x_5) ;  /* 0x00000004002c9947 */ /* 0x000fea0005000000 */
[----:B------:R-:W-:-:S04]  /*05a0*/  LOP3.LUT P2, RZ, R6, 0x7fffffff, RZ, 0xc0, !PT ;  /* 0x7fffffff06ff7812 */ /* 0x000fc8000784c0ff */
[----:B------:R-:W-:-:S13]  /*05b0*/  PLOP3.LUT P1, PT, P1, P2, PT, 0x2f, 0xf2 ;  /* 0x0000000000f2781c */ /* 0x000fda0000f24577 */
[----:B------:R-:W-:Y:S05]  /*05c0*/  @P1 BRA `(.L_x_6) ;  /* 0x0000000400181947 */ /* 0x000fea0003800000 */
[----:B------:R-:W-:-:S04]  /*05d0*/  LOP3.LUT P1, RZ, R7, 0x7fffffff, RZ, 0xc0, !PT ;  /* 0x7fffffff07ff7812 */ /* 0x000fc8000782c0ff */
[----:B------:R-:W-:-:S13]  /*05e0*/  PLOP3.LUT P0, PT, P0, P1, PT, 0x2f, 0xf2 ;  /* 0x0000000000f2781c */ /* 0x000fda0000702577 */
[----:B------:R-:W-:Y:S05]  /*05f0*/  @P0 BRA `(.L_x_7) ;  /* 0x0000000400000947 */ /* 0x000fea0003800000 */
[----:B------:R-:W-:Y:S02]  /*0600*/  ISETP.GE.AND P0, PT, R9, RZ, PT ;  /* 0x000000ff0900720c */ /* 0x000fe40003f06270 */
[----:B------:R-:W-:-:S11]  /*0610*/  ISETP.GE.AND P1, PT, R10, RZ, PT ;  /* 0x000000ff0a00720c */ /* 0x000fd60003f26270 */
[----:B------:R-:W-:Y:S02]  /*0620*/  @P0 IMAD.MOV.U32 R8, RZ, RZ, RZ ;  /* 0x000000ffff080224 */ /* 0x000fe400078e00ff */
[----:B------:R-:W-:Y:S01]  /*0630*/  @!P0 FFMA R6, R0, 1.84467440737095516160e+19, RZ ;  /* 0x5f80000000068823 */ /* 0x000fe200000000ff */
[----:B------:R-:W-:Y:S02]  /*0640*/  @!P0 IMAD.MOV.U32 R8, RZ, RZ, -0x40 ;  /* 0xffffffc0ff088424 */ /* 0x000fe400078e00ff */
[----:B------:R-:W-:Y:S02]  /*0650*/  @!P1 FFMA R7, R3, 1.84467440737095516160e+19, RZ ;  /* 0x5f80000003079823 */ /* 0x000fe400000000ff */
[----:B------:R-:W-:-:S07]  /*0660*/  @!P1 VIADD R8, R8, 0x40 ;  /* 0x0000004008089836 */ /* 0x000fce0000000000 */
.L_x_3:
[----:B------:R-:W-:Y:S01]  /*0670*/  LEA R0, R12, 0xc0800000, 0x17 ;  /* 0xc08000000c007811 */ /* 0x000fe200078eb8ff */
[----:B------:R-:W-:Y:S01]  /*0680*/  BSSY.RECONVERGENT B2, `(.L_x_8) ;  /* 0x0000036000027945 */ /* 0x000fe20003800200 */
[----:B------:R-:W-:-:S03]  /*0690*/  IADD3 R5, PT, PT, R5, -0x7f, RZ ;  /* 0xffffff8105057810 */ /* 0x000fc60007ffe0ff */
[----:B------:R-:W-:Y:S02]  /*06a0*/  IMAD.IADD R7, R7, 0x1, -R0 ;  /* 0x0000000107077824 */ /* 0x000fe400078e0a00 */
[C---:B------:R-:W-:Y:S01]  /*06b0*/  IMAD R0, R5.reuse, -0x800000, R6 ;  /* 0xff80000005007824 */ /* 0x040fe200078e0206 */
[----:B------:R-:W-:Y:S01]  /*06c0*/  IADD3 R5, PT, PT, R5, 0x7f, -R12 ;  /* 0x0000007f05057810 */ /* 0x000fe20007ffe80c */
[----:B------:R-:W0:Y:S01]  /*06d0*/  MUFU.RCP R3, R7 ;  /* 0x0000000700037308 */ /* 0x000e220000001000 */
[----:B------:R-:W-:-:S03]  /*06e0*/  FADD.FTZ R9, -R7, -RZ ;  /* 0x800000ff07097221 */ /* 0x000fc60000010100 */
[----:B------:R-:W-:Y:S02]  /*06f0*/  IMAD.IADD R5, R5, 0x1, R8 ;  /* 0x0000000105057824 */ /* 0x000fe400078e0208 */
[----:B0-----:R-:W-:-:S04]  /*0700*/  FFMA R10, R3, R9, 1 ;  /* 0x3f800000030a7423 */ /* 0x001fc80000000009 */
[----:B------:R-:W-:-:S04]  /*0710*/  FFMA R10, R3, R10, R3 ;  /* 0x0000000a030a7223 */ /* 0x000fc80000000003 */
[----:B------:R-:W-:-:S04]  /*0720*/  FFMA R3, R0, R10, RZ ;  /* 0x0000000a00037223 */ /* 0x000fc800000000ff */
[----:B------:R-:W-:-:S04]  /*0730*/  FFMA R6, R9, R3, R0 ;  /* 0x0000000309067223 */ /* 0x000fc80000000000 */
[----:B------:R-:W-:-:S04]  /*0740*/  FFMA R11, R10, R6, R3 ;  /* 0x000000060a0b7223 */ /* 0x000fc80000000003 */
[----:B------:R-:W-:-:S04]  /*0750*/  FFMA R6, R9, R11, R0 ;  /* 0x0000000b09067223 */ /* 0x000fc80000000000 */
[----:B------:R-:W-:-:S05]  /*0760*/  FFMA R0, R10, R6, R11 ;  /* 0x000000060a007223 */ /* 0x000fca000000000b */
[----:B------:R-:W-:-:S04]  /*0770*/  SHF.R.U32.HI R3, RZ, 0x17, R0 ;  /* 0x00000017ff037819 */ /* 0x000fc80000011600 */
[----:B------:R-:W-:-:S05]  /*0780*/  LOP3.LUT R3, R3, 0xff, RZ, 0xc0, !PT ;  /* 0x000000ff03037812 */ /* 0x000fca00078ec0ff */
[----:B------:R-:W-:-:S04]  /*0790*/  IMAD.IADD R7, R3, 0x1, R5 ;  /* 0x0000000103077824 */ /* 0x000fc800078e0205 */
[----:B------:R-:W-:-:S05]  /*07a0*/  VIADD R3, R7, 0xffffffff ;  /* 0xffffffff07037836 */ /* 0x000fca0000000000 */
[----:B------:R-:W-:-:S13]  /*07b0*/  ISETP.GE.U32.AND P0, PT, R3, 0xfe, PT ;  /* 0x000000fe0300780c */ /* 0x000fda0003f06070 */
[----:B------:R-:W-:Y:S05]  /*07c0*/  @!P0 BRA `(.L_x_9) ;  /* 0x0000000000808947 */ /* 0x000fea0003800000 */
[----:B------:R-:W-:-:S13]  /*07d0*/  ISETP.GT.AND P0, PT, R7, 0xfe, PT ;  /* 0x000000fe0700780c */ /* 0x000fda0003f04270 */
[----:B------:R-:W-:Y:S05]  /*07e0*/  @P0 BRA `(.L_x_10) ;  /* 0x00000000006c0947 */ /* 0x000fea0003800000 */
[----:B------:R-:W-:-:S13]  /*07f0*/  ISETP.GE.AND P0, PT, R7, 0x1, PT ;  /* 0x000000010700780c */ /* 0x000fda0003f06270 */
[----:B------:R-:W-:Y:S05]  /*0800*/  @P0 BRA `(.L_x_11) ;  /* 0x0000000000740947 */ /* 0x000fea0003800000 */
[----:B------:R-:W-:Y:S02]  /*0810*/  ISETP.GE.AND P0, PT, R7, -0x18, PT ;  /* 0xffffffe80700780c */ /* 0x000fe40003f06270 */
[----:B------:R-:W-:-:S11]  /*0820*/  LOP3.LUT R0, R0, 0x80000000, RZ, 0xc0, !PT ;  /* 0x8000000000007812 */ /* 0x000fd600078ec0ff */
[----:B------:R-:W-:Y:S05]  /*0830*/  @!P0 BRA `(.L_x_11) ;  /* 0x0000000000688947 */ /* 0x000fea0003800000 */
[CCC-:B------:R-:W-:Y:S01]  /*0840*/  FFMA.RZ R3, R10.reuse, R6.reuse, R11.reuse ;  /* 0x000000060a037223 */ /* 0x1c0fe2000000c00b */
[C---:B------:R-:W-:Y:S01]  /*0850*/  VIADD R8, R7.reuse, 0x20 ;  /* 0x0000002007087836 */ /* 0x040fe20000000000 */
[C---:B------:R-:W-:Y:S02]  /*0860*/  ISETP.NE.AND P2, PT, R7.reuse, RZ, PT ;  /* 0x000000ff0700720c */ /* 0x040fe40003f45270 */
[----:B------:R-:W-:Y:S02]  /*0870*/  ISETP.NE.AND P1, PT, R7, RZ, PT ;  /* 0x000000ff0700720c */ /* 0x000fe40003f25270 */
[----:B------:R-:W-:Y:S01]  /*0880*/  LOP3.LUT R5, R3, 0x7fffff, RZ, 0xc0, !PT ;  /* 0x007fffff03057812 */ /* 0x000fe200078ec0ff */
[CCC-:B------:R-:W-:Y:S01]  /*0890*/  FFMA.RP R3, R10.reuse, R6.reuse, R11.reuse ;  /* 0x000000060a037223 */ /* 0x1c0fe2000000800b */
[----:B------:R-:W-:Y:S01]  /*08a0*/  FFMA.RM R6, R10, R6, R11 ;  /* 0x000000060a067223 */ /* 0x000fe2000000400b */
[----:B------:R-:W-:Y:S02]  /*08b0*/  IADD3 R7, PT, PT, -R7, RZ, RZ ;  /* 0x000000ff07077210 */ /* 0x000fe40007ffe1ff */
[----:B------:R-:W-:-:S02]  /*08c0*/  LOP3.LUT R5, R5, 0x800000, RZ, 0xfc, !PT ;  /* 0x0080000005057812 */ /* 0x000fc400078efcff */
[----:B------:R-:W-:Y:S02]  /*08d0*/  FSETP.NEU.FTZ.AND P0, PT, R3, R6, PT ;  /* 0x000000060300720b */ /* 0x000fe40003f1d000 */
[----:B------:R-:W-:Y:S02]  /*08e0*/  SHF.L.U32 R8, R5, R8, RZ ;  /* 0x0000000805087219 */ /* 0x000fe400000006ff */
[----:B------:R-:W-:Y:S02]  /*08f0*/  SEL R6, R7, RZ, P2 ;  /* 0x000000ff07067207 */ /* 0x000fe40001000000 */
[----:B------:R-:W-:Y:S02]  /*0900*/  ISETP.NE.AND P1, PT, R8, RZ, P1 ;  /* 0x000000ff0800720c */ /* 0x000fe40000f25270 */
[----:B------:R-:W-:Y:S02]  /*0910*/  SHF.R.U32.HI R6, RZ, R6, R5 ;  /* 0x00000006ff067219 */ /* 0x000fe40000011605 */
[----:B------:R-:W-:-:S02]  /*0920*/  PLOP3.LUT P0, PT, P0, P1, PT, 0xf8, 0x8f ;  /* 0x00000000008f781c */ /* 0x000fc40000703f70 */
[----:B------:R-:W-:Y:S02]  /*0930*/  SHF.R.U32.HI R8, RZ, 0x1, R6 ;  /* 0x00000001ff087819 */ /* 0x000fe40000011606 */
[----:B------:R-:W-:-:S04]  /*0940*/  SEL R3, RZ, 0x1, !P0 ;  /* 0x00000001ff037807 */ /* 0x000fc80004000000 */
[----:B------:R-:W-:-:S04]  /*0950*/  LOP3.LUT R3, R3, 0x1, R8, 0xf8, !PT ;  /* 0x0000000103037812 */ /* 0x000fc800078ef808 */
[----:B------:R-:W-:-:S05]  /*0960*/  LOP3.LUT R3, R3, R6, RZ, 0xc0, !PT ;  /* 0x0000000603037212 */ /* 0x000fca00078ec0ff */
[----:B------:R-:W-:-:S05]  /*0970*/  IMAD.IADD R3, R8, 0x1, R3 ;  /* 0x0000000108037824 */ /* 0x000fca00078e0203 */
[----:B------:R-:W-:Y:S01]  /*0980*/  LOP3.LUT R0, R3, R0, RZ, 0xfc, !PT ;  /* 0x0000000003007212 */ /* 0x000fe200078efcff */
[----:B------:R-:W-:Y:S06]  /*0990*/  BRA `(.L_x_11) ;  /* 0x0000000000107947 */ /* 0x000fec0003800000 */
.L_x_10:
[----:B------:R-:W-:-:S04]  /*09a0*/  LOP3.LUT R0, R0, 0x80000000, RZ, 0xc0, !PT ;  /* 0x8000000000007812 */ /* 0x000fc800078ec0ff */
[----:B------:R-:W-:Y:S01]  /*09b0*/  LOP3.LUT R0, R0, 0x7f800000, RZ, 0xfc, !PT ;  /* 0x7f80000000007812 */ /* 0x000fe200078efcff */
[----:B------:R-:W-:Y:S06]  /*09c0*/  BRA `(.L_x_11) ;  /* 0x0000000000047947 */ /* 0x000fec0003800000 */
.L_x_9:
[----:B------:R-:W-:-:S07]  /*09d0*/  IMAD R0, R5, 0x800000, R0 ;  /* 0x0080000005007824 */ /* 0x000fce00078e0200 */
.L_x_11:
[----:B------:R-:W-:Y:S05]  /*09e0*/  BSYNC.RECONVERGENT B2 ;  /* 0x0000000000027941 */ /* 0x000fea0003800200 */
.L_x_8:
[----:B------:R-:W-:Y:S05]  /*09f0*/  BRA `(.L_x_12) ;  /* 0x0000000000207947 */ /* 0x000fea0003800000 */
.L_x_7:
[----:B------:R-:W-:-:S04]  /*0a00*/  LOP3.LUT R0, R7, 0x80000000, R6, 0x48, !PT ;  /* 0x8000000007007812 */ /* 0x000fc800078e4806 */
[----:B------:R-:W-:Y:S01]  /*0a10*/  LOP3.LUT R0, R0, 0x7f800000, RZ, 0xfc, !PT ;  /* 0x7f80000000007812 */ /* 0x000fe200078efcff */
[----:B------:R-:W-:Y:S06]  /*0a20*/  BRA `(.L_x_12) ;  /* 0x0000000000147947 */ /* 0x000fec0003800000 */
.L_x_6:
[----:B------:R-:W-:Y:S01]  /*0a30*/  LOP3.LUT R0, R7, 0x80000000, R6, 0x48, !PT ;  /* 0x8000000007007812 */ /* 0x000fe200078e4806 */
[----:B------:R-:W-:Y:S06]  /*0a40*/  BRA `(.L_x_12) ;  /* 0x00000000000c7947 */ /* 0x000fec0003800000 */
.L_x_5:
[----:B------:R-:W0:Y:S01]  /*0a50*/  MUFU.RSQ R0, -QNAN ;  /* 0xffc0000000007908 */ /* 0x000e220000001400 */
[----:B------:R-:W-:Y:S05]  /*0a60*/  BRA `(.L_x_12) ;  /* 0x0000000000047947 */ /* 0x000fea0003800000 */
.L_x_4:
[----:B------:R-:W-:-:S07]  /*0a70*/  FADD.FTZ R0, R0, R3 ;  /* 0x0000000300007221 */ /* 0x000fce0000010000 */
.L_x_12:
[----:B------:R-:W-:Y:S05]  /*0a80*/  BSYNC.RECONVERGENT B1 ;  /* 0x0000000000017941 */ /* 0x000fea0003800200 */
.L_x_2:
[----:B------:R-:W-:-:S04]  /*0a90*/  IMAD.MOV.U32 R5, RZ, RZ, 0x0 ;  /* 0x00000000ff057424 */ /* 0x000fc800078e00ff */
[----:B0-----:R-:W-:Y:S05]  /*0aa0*/  RET.REL.NODEC R4 `(_Z14softmax_kernelPfS_S_iii) ;  /* 0xfffffff404547950 */ /* 0x001fea0003c3ffff */
.L_x_13:
[----:B------:R-:W-:-:S00]  /*0ab0*/  BRA `(.L_x_13) ;  /* 0xfffffffc00fc7947 */ /* 0x000fc0000383ffff */
[----:B------:R-:W-:-:S00]  /*0ac0*/  NOP ;  /* 0x0000000000007918 */ /* 0x000fc00000000000 */
        /* <DEDUP_REMOVED lines=11> */
.L_x_14:


//--------------------- .nv.shared.reserved.0     --------------------------
	.section	.nv.shared.reserved.0,"aw",@nobits
	.weak		__nv_reservedSMEM_offset_0_alias
	.size		__nv_reservedSMEM_offset_0_alias, 0, 64
	.other		__nv_reservedSMEM_offset_0_alias,@"STO_CUDA_RESERVED_SHARED STV_DEFAULT"
__nv_reservedSMEM_offset_0_alias:
	.zero		0
	.zero		64


//--------------------- .nv.constant0._Z14softmax_kernelPfS_S_iii --------------------------
	.section	.nv.constant0._Z14softmax_kernelPfS_S_iii,"a",@progbits
	.sectionflags	@""
	.align	4
.nv.constant0._Z14softmax_kernelPfS_S_iii:
	.zero		932


//--------------------- SYMBOLS --------------------------

	.type		.nv.reservedSmem.offset0,@object
	.size		.nv.reservedSmem.offset0,0x4
